//
// Generated by NVIDIA NVVM Compiler
//
// Compiler Build ID: CL-36424714
// Cuda compilation tools, release 13.0, V13.0.88
// Based on NVVM 20.0.0
//

.version 9.0
.target sm_100
.address_size 64

	// .globl	_Z6sumMinPiS_S_
// _ZZ6sumMinPiS_S_E6locmin has been demoted
// _ZZ6sumMinPiS_S_E2sh has been demoted

.visible .entry _Z6sumMinPiS_S_(
	.param .u64 .ptr .align 1 _Z6sumMinPiS_S__param_0,
	.param .u64 .ptr .align 1 _Z6sumMinPiS_S__param_1,
	.param .u64 .ptr .align 1 _Z6sumMinPiS_S__param_2
)
{
	.reg .pred 	%p<7>;
	.reg .b32 	%r<33>;
	.reg .b64 	%rd<11>;
	// demoted variable
	.shared .align 4 .u32 _ZZ6sumMinPiS_S_E6locmin;
	// demoted variable
	.shared .align 4 .b8 _ZZ6sumMinPiS_S_E2sh[40];
	ld.param.u64 	%rd3, [_Z6sumMinPiS_S__param_0];
	ld.param.u64 	%rd4, [_Z6sumMinPiS_S__param_1];
	ld.param.u64 	%rd5, [_Z6sumMinPiS_S__param_2];
	cvta.to.global.u64 	%rd1, %rd5;
	mov.u32 	%r1, %tid.x;
	mov.u32 	%r2, %ntid.x;
	mov.u32 	%r3, %ctaid.x;
	mad.lo.s32 	%r4, %r2, %r3, %r1;
	setp.gt.s32 	%p1, %r4, 13;
	@%p1 bra 	$L__BB0_10;
	cvta.to.global.u64 	%rd6, %rd3;
	mul.wide.s32 	%rd7, %r4, 4;
	add.s64 	%rd2, %rd6, %rd7;
	ld.global.u32 	%r7, [%rd2];
	shl.b32 	%r8, %r1, 2;
	mov.u32 	%r9, _ZZ6sumMinPiS_S_E2sh;
	add.s32 	%r5, %r9, %r8;
	st.shared.u32 	[%r5], %r7;
	setp.gt.s32 	%p2, %r4, 7;
	@%p2 bra 	$L__BB0_10;
	add.s32 	%r10, %r2, -1;
	setp.ne.s32 	%p3, %r10, %r1;
	@%p3 bra 	$L__BB0_4;
	ld.global.u32 	%r11, [%rd2+4];
	st.shared.u32 	[%r5+4], %r11;
	ld.global.u32 	%r12, [%rd2+8];
	st.shared.u32 	[%r5+8], %r12;
	ld.global.u32 	%r13, [%rd2+12];
	st.shared.u32 	[%r5+12], %r13;
	ld.global.u32 	%r14, [%rd2+16];
	st.shared.u32 	[%r5+16], %r14;
	ld.global.u32 	%r15, [%rd2+20];
	st.shared.u32 	[%r5+20], %r15;
	ld.global.u32 	%r16, [%rd2+24];
	st.shared.u32 	[%r5+24], %r16;
$L__BB0_4:
	bar.sync 	0;
	ld.shared.u32 	%r17, [%r5];
	ld.shared.u32 	%r18, [%r5+4];
	add.s32 	%r19, %r18, %r17;
	ld.shared.u32 	%r20, [%r5+8];
	add.s32 	%r21, %r20, %r19;
	ld.shared.u32 	%r22, [%r5+12];
	add.s32 	%r23, %r22, %r21;
	ld.shared.u32 	%r24, [%r5+16];
	add.s32 	%r25, %r24, %r23;
	ld.shared.u32 	%r26, [%r5+20];
	add.s32 	%r27, %r26, %r25;
	ld.shared.u32 	%r28, [%r5+24];
	add.s32 	%r6, %r28, %r27;
	cvta.to.global.u64 	%rd8, %rd4;
	add.s64 	%rd10, %rd8, %rd7;
	st.global.u32 	[%rd10], %r6;
	or.b32  	%r29, %r1, %r3;
	setp.ne.s32 	%p4, %r29, 0;
	@%p4 bra 	$L__BB0_6;
	st.global.u32 	[%rd1], %r6;
$L__BB0_6:
	setp.ne.s32 	%p5, %r1, 0;
	@%p5 bra 	$L__BB0_8;
	st.shared.u32 	[_ZZ6sumMinPiS_S_E6locmin], %r6;
$L__BB0_8:
	setp.ne.s32 	%p6, %r1, 0;
	bar.sync 	0;
	atom.shared.min.s32 	%r30, [_ZZ6sumMinPiS_S_E6locmin], %r6;
	bar.sync 	0;
	@%p6 bra 	$L__BB0_10;
	ld.shared.u32 	%r31, [_ZZ6sumMinPiS_S_E6locmin];
	atom.global.min.s32 	%r32, [%rd1], %r31;
$L__BB0_10:
	ret;

}


// ===== COMPILED SASS (sm_100) =====

	.target	sm_100

	.elftype	@"ET_EXEC"


//--------------------- .note.nv.tkinfo           --------------------------
	.section	.note.nv.tkinfo,"",@"SHT_NOTE"
	.sectionflags	@"SHF_NOTE_NV_TKINFO"
	.tkinfo
        /*0018*/ 	.word	0x00000002
        /*0030*/ 	.string	""
        /*0030*/ 	.string	"ptxas"
        /*0030*/ 	.string	"Cuda compilation tools, release 13.0, V13.0.88"
        /*0030*/ 	.string	"Build cuda_13.0.r13.0/compiler.36424714_0"
        /*0030*/ 	.string	"-arch sm_100 -m 64 "



//--------------------- .note.nv.cuinfo           --------------------------
	.section	.note.nv.cuinfo,"",@"SHT_NOTE"
	.sectionflags	@"SHF_NOTE_NV_CUINFO"
        /*0018*/ 	.short	0x0002
        /*001a*/ 	.short	0x0064
        /*001c*/ 	.short	0x0082
	.zero		2


//--------------------- .nv.info                  --------------------------
	.section	.nv.info,"",@"SHT_CUDA_INFO"
	.align	4


	//----- nvinfo : EIATTR_REGCOUNT
	.align		4
        /*0000*/ 	.byte	0x04, 0x2f
        /*0002*/ 	.short	(.L_1 - .L_0)
	.align		4
.L_0:
        /*0004*/ 	.word	index@(_Z6sumMinPiS_S_)
        /*0008*/ 	.word	0x00000018


	//----- nvinfo : EIATTR_FRAME_SIZE
	.align		4
.L_1:
        /*000c*/ 	.byte	0x04, 0x11
        /*000e*/ 	.short	(.L_3 - .L_2)
	.align		4
.L_2:
        /*0010*/ 	.word	index@(_Z6sumMinPiS_S_)
        /*0014*/ 	.word	0x00000000


	//----- nvinfo : EIATTR_MIN_STACK_SIZE
	.align		4
.L_3:
        /*0018*/ 	.byte	0x04, 0x12
        /*001a*/ 	.short	(.L_5 - .L_4)
	.align		4
.L_4:
        /*001c*/ 	.word	index@(_Z6sumMinPiS_S_)
        /*0020*/ 	.word	0x00000000
.L_5:


//--------------------- .nv.compat                --------------------------
	.section	.nv.compat,"",@"SHT_CUDA_COMPAT_INFO"
	.align	4
        /*0000*/ 	.byte	0x02, 0x09, 0x00, 0x00, 0x02, 0x02, 0x01, 0x00, 0x02, 0x05, 0x05, 0x00, 0x03, 0x07, 0x01, 0x01
        /*0010*/ 	.byte	0x02, 0x03, 0x00, 0x00, 0x02, 0x06, 0x01, 0x00, 0x04, 0x0b, 0x08, 0x00, 0x09, 0x00, 0x00, 0x00
        /*0020*/ 	.byte	0x00, 0x00, 0x00, 0x00


//--------------------- .nv.info._Z6sumMinPiS_S_  --------------------------
	.section	.nv.info._Z6sumMinPiS_S_,"",@"SHT_CUDA_INFO"
	.sectionflags	@""
	.align	4


	//----- nvinfo : EIATTR_CUDA_API_VERSION
	.align		4
        /*0000*/ 	.byte	0x04, 0x37
        /*0002*/ 	.short	(.L_7 - .L_6)
.L_6:
        /*0004*/ 	.word	0x00000082


	//----- nvinfo : EIATTR_KPARAM_INFO
	.align		4
.L_7:
        /*0008*/ 	.byte	0x04, 0x17
        /*000a*/ 	.short	(.L_9 - .L_8)
.L_8:
        /*000c*/ 	.word	0x00000000
        /*0010*/ 	.short	0x0002
        /*0012*/ 	.short	0x0010
        /*0014*/ 	.byte	0x00, 0xf5, 0x21, 0x00


	//----- nvinfo : EIATTR_KPARAM_INFO
	.align		4
.L_9:
        /*0018*/ 	.byte	0x04, 0x17
        /*001a*/ 	.short	(.L_11 - .L_10)
.L_10:
        /*001c*/ 	.word	0x00000000
        /*0020*/ 	.short	0x0001
        /*0022*/ 	.short	0x0008
        /*0024*/ 	.byte	0x00, 0xf5, 0x21, 0x00


	//----- nvinfo : EIATTR_KPARAM_INFO
	.align		4
.L_11:
        /*0028*/ 	.byte	0x04, 0x17
        /*002a*/ 	.short	(.L_13 - .L_12)
.L_12:
        /*002c*/ 	.word	0x00000000
        /*0030*/ 	.short	0x0000
        /*0032*/ 	.short	0x0000
        /*0034*/ 	.byte	0x00, 0xf5, 0x21, 0x00


	//----- nvinfo : EIATTR_SPARSE_MMA_MASK
	.align		4
.L_13:
        /*0038*/ 	.byte	0x03, 0x50
        /*003a*/ 	.short	0x0000


	//----- nvinfo : EIATTR_MAXREG_COUNT
	.align		4
        /*003c*/ 	.byte	0x03, 0x1b
        /*003e*/ 	.short	0x00ff


	//----- nvinfo : EIATTR_NUM_BARRIERS
	.align		4
        /*0040*/ 	.byte	0x02, 0x4c
        /*0042*/ 	.byte	0x01
	.zero		1


	//----- nvinfo : EIATTR_MERCURY_ISA_VERSION
	.align		4
        /*0044*/ 	.byte	0x03, 0x5f
        /*0046*/ 	.short	0x0101


	//----- nvinfo : EIATTR_INT_WARP_WIDE_INSTR_OFFSETS
	.align		4
        /*0048*/ 	.byte	0x04, 0x31
        /*004a*/ 	.short	(.L_15 - .L_14)


	//   ....[0]....
.L_14:
        /*004c*/ 	.word	0x000001b0


	//   ....[1]....
        /*0050*/ 	.word	0x00000360


	//----- nvinfo : EIATTR_VRC_CTA_INIT_COUNT
	.align		4
.L_15:
        /*0054*/ 	.byte	0x02, 0x4a
	.zero		1
	.zero		1


	//----- nvinfo : EIATTR_EXIT_INSTR_OFFSETS
	.align		4
        /*0058*/ 	.byte	0x04, 0x1c
        /*005a*/ 	.short	(.L_17 - .L_16)


	//   ....[0]....
.L_16:
        /*005c*/ 	.word	0x00000060


	//   ....[1]....
        /*0060*/ 	.word	0x00000120


	//   ....[2]....
        /*0064*/ 	.word	0x000003e0


	//   ....[3]....
        /*0068*/ 	.word	0x00000420


	//----- nvinfo : EIATTR_CBANK_PARAM_SIZE
	.align		4
.L_17:
        /*006c*/ 	.byte	0x03, 0x19
        /*006e*/ 	.short	0x0018


	//----- nvinfo : EIATTR_PARAM_CBANK
	.align		4
        /*0070*/ 	.byte	0x04, 0x0a
        /*0072*/ 	.short	(.L_19 - .L_18)
	.align		4
.L_18:
        /*0074*/ 	.word	index@(.nv.constant0._Z6sumMinPiS_S_)
        /*0078*/ 	.short	0x0380
        /*007a*/ 	.short	0x0018


	//----- nvinfo : EIATTR_SW_WAR
	.align		4
.L_19:
        /*007c*/ 	.byte	0x04, 0x36
        /*007e*/ 	.short	(.L_21 - .L_20)
.L_20:
        /*0080*/ 	.word	0x00000008
.L_21:


//--------------------- .nv.callgraph             --------------------------
	.section	.nv.callgraph,"",@"SHT_CUDA_CALLGRAPH"
	.align	4
	.sectionentsize	8
	.align		4
        /*0000*/ 	.word	0x00000000
	.align		4
        /*0004*/ 	.word	0xffffffff
	.align		4
        /*0008*/ 	.word	0x00000000
	.align		4
        /*000c*/ 	.word	0xfffffffe
	.align		4
        /*0010*/ 	.word	0x00000000
	.align		4
        /*0014*/ 	.word	0xfffffffd
	.align		4
        /*0018*/ 	.word	0x00000000
	.align		4
        /*001c*/ 	.word	0xfffffffc


//--------------------- .text._Z6sumMinPiS_S_     --------------------------
	.section	.text._Z6sumMinPiS_S_,"ax",@progbits
	.align	128
        .global         _Z6sumMinPiS_S_
        .type           _Z6sumMinPiS_S_,@function
        .size           _Z6sumMinPiS_S_,(.L_x_1 - _Z6sumMinPiS_S_)
        .other          _Z6sumMinPiS_S_,@"STO_CUDA_ENTRY STV_DEFAULT"
_Z6sumMinPiS_S_:
.text._Z6sumMinPiS_S_:
[----:B------:R-:W-:Y:S01]  /*0000*/  LDC R1, c[0x0][0x37c] ;  /* 0x0000df00ff017b82 */ /* 0x000fe20000000800 */
[----:B------:R-:W0:Y:S01]  /*0010*/  S2R R0, SR_TID.X ;  /* 0x0000000000007919 */ /* 0x000e220000002100 */
[----:B------:R-:W0:Y:S01]  /*0020*/  LDCU UR9, c[0x0][0x360] ;  /* 0x00006c00ff0977ac */ /* 0x000e220008000800 */
[----:B------:R-:W0:Y:S02]  /*0030*/  S2R R21, SR_CTAID.X ;  /* 0x0000000000157919 */ /* 0x000e240000002500 */
[----:B0-----:R-:W-:-:S05]  /*0040*/  IMAD R2, R21, UR9, R0 ;  /* 0x0000000915027c24 */ /* 0x001fca000f8e0200 */
[----:B------:R-:W-:-:S13]  /*0050*/  ISETP.GT.AND P0, PT, R2, 0xd, PT ;  /* 0x0000000d0200780c */ /* 0x000fda0003f04270 */
[----:B------:R-:W-:Y:S05]  /*0060*/  @P0 EXIT ;  /* 0x000000000000094d */ /* 0x000fea0003800000 */
[----:B------:R-:W0:Y:S01]  /*0070*/  LDC.64 R4, c[0x0][0x380] ;  /* 0x0000e000ff047b82 */ /* 0x000e220000000a00 */
[----:B------:R-:W1:Y:S01]  /*0080*/  LDCU.64 UR6, c[0x0][0x358] ;  /* 0x00006b00ff0677ac */ /* 0x000e620008000a00 */
[----:B0-----:R-:W-:-:S05]  /*0090*/  IMAD.WIDE R4, R2, 0x4, R4 ;  /* 0x0000000402047825 */ /* 0x001fca00078e0204 */
[----:B-1----:R-:W2:Y:S01]  /*00a0*/  LDG.E R3, desc[UR6][R4.64] ;  /* 0x0000000604037981 */ /* 0x002ea2000c1e1900 */
[----:B------:R-:W0:Y:S01]  /*00b0*/  S2UR UR8, SR_CgaCtaId ;  /* 0x00000000000879c3 */ /* 0x000e220000008800 */
[----:B------:R-:W-:Y:S01]  /*00c0*/  UMOV UR5, 0x400 ;  /* 0x0000040000057882 */ /* 0x000fe20000000000 */
[----:B------:R-:W-:Y:S01]  /*00d0*/  ISETP.GT.AND P0, PT, R2, 0x7, PT ;  /* 0x000000070200780c */ /* 0x000fe20003f04270 */
[----:B------:R-:W-:-:S04]  /*00e0*/  UIADD3 UR4, UPT, UPT, UR5, 0x4, URZ ;  /* 0x0000000405047890 */ /* 0x000fc8000fffe0ff */
[----:B0-----:R-:W-:-:S06]  /*00f0*/  ULEA UR4, UR8, UR4, 0x18 ;  /* 0x0000000408047291 */ /* 0x001fcc000f8ec0ff */
[----:B------:R-:W-:-:S05]  /*0100*/  LEA R8, R0, UR4, 0x2 ;  /* 0x0000000400087c11 */ /* 0x000fca000f8e10ff */
[----:B--2---:R0:W-:Y:S01]  /*0110*/  STS [R8], R3 ;  /* 0x0000000308007388 */ /* 0x0041e20000000800 */
[----:B------:R-:W-:Y:S05]  /*0120*/  @P0 EXIT ;  /* 0x000000000000094d */ /* 0x000fea0003800000 */
[----:B------:R-:W-:-:S06]  /*0130*/  UIADD3 UR4, UPT, UPT, UR9, -0x1, URZ ;  /* 0xffffffff09047890 */ /* 0x000fcc000fffe0ff */
[----:B------:R-:W-:-:S13]  /*0140*/  ISETP.NE.AND P0, PT, R0, UR4, PT ;  /* 0x0000000400007c0c */ /* 0x000fda000bf05270 */
[----:B0-----:R-:W2:Y:S04]  /*0150*/  @!P0 LDG.E R3, desc[UR6][R4.64+0x4] ;  /* 0x0000040604038981 */ /* 0x001ea8000c1e1900 */
[----:B------:R-:W3:Y:S04]  /*0160*/  @!P0 LDG.E R7, desc[UR6][R4.64+0x8] ;  /* 0x0000080604078981 */ /* 0x000ee8000c1e1900 */
[----:B------:R-:W4:Y:S04]  /*0170*/  @!P0 LDG.E R9, desc[UR6][R4.64+0xc] ;  /* 0x00000c0604098981 */ /* 0x000f28000c1e1900 */
[----:B------:R-:W5:Y:S04]  /*0180*/  @!P0 LDG.E R11, desc[UR6][R4.64+0x10] ;  /* 0x00001006040b8981 */ /* 0x000f68000c1e1900 */
[----:B------:R-:W5:Y:S04]  /*0190*/  @!P0 LDG.E R13, desc[UR6][R4.64+0x14] ;  /* 0x00001406040d8981 */ /* 0x000f68000c1e1900 */
[----:B------:R0:W5:Y:S01]  /*01a0*/  @!P0 LDG.E R15, desc[UR6][R4.64+0x18] ;  /* 0x00001806040f8981 */ /* 0x000162000c1e1900 */
[----:B------:R-:W-:Y:S01]  /*01b0*/  VOTEU.ANY UR4, UPT, PT ;  /* 0x0000000000047886 */ /* 0x000fe200038e0100 */
[----:B------:R-:W-:Y:S01]  /*01c0*/  ISETP.NE.AND P1, PT, R0, RZ, PT ;  /* 0x000000ff0000720c */ /* 0x000fe20003f25270 */
[----:B------:R-:W-:Y:S01]  /*01d0*/  UFLO.U32 UR4, UR4 ;  /* 0x00000004000472bd */ /* 0x000fe200080e0000 */
[----:B0-----:R-:W0:Y:S02]  /*01e0*/  LDC.64 R4, c[0x0][0x388] ;  /* 0x0000e200ff047b82 */ /* 0x001e240000000a00 */
[----:B0-----:R-:W-:Y:S01]  /*01f0*/  IMAD.WIDE R4, R2, 0x4, R4 ;  /* 0x0000000402047825 */ /* 0x001fe200078e0204 */
[----:B--2---:R-:W-:Y:S04]  /*0200*/  @!P0 STS [R8+0x4], R3 ;  /* 0x0000040308008388 */ /* 0x004fe80000000800 */
[----:B---3--:R-:W-:Y:S04]  /*0210*/  @!P0 STS [R8+0x8], R7 ;  /* 0x0000080708008388 */ /* 0x008fe80000000800 */
[----:B----4-:R-:W-:Y:S04]  /*0220*/  @!P0 STS [R8+0xc], R9 ;  /* 0x00000c0908008388 */ /* 0x010fe80000000800 */
[----:B-----5:R0:W-:Y:S04]  /*0230*/  @!P0 STS [R8+0x10], R11 ;  /* 0x0000100b08008388 */ /* 0x0201e80000000800 */
[----:B------:R-:W-:Y:S04]  /*0240*/  @!P0 STS [R8+0x14], R13 ;  /* 0x0000140d08008388 */ /* 0x000fe80000000800 */
[----:B------:R-:W-:Y:S01]  /*0250*/  @!P0 STS [R8+0x18], R15 ;  /* 0x0000180f08008388 */ /* 0x000fe20000000800 */
[----:B------:R-:W-:Y:S01]  /*0260*/  BAR.SYNC.DEFER_BLOCKING 0x0 ;  /* 0x0000000000007b1d */ /* 0x000fe20000010000 */
[----:B------:R-:W-:-:S05]  /*0270*/  LOP3.LUT P0, RZ, R0, R21, RZ, 0xfc, !PT ;  /* 0x0000001500ff7212 */ /* 0x000fca000780fcff */
[----:B0-----:R-:W0:Y:S01]  /*0280*/  S2R R11, SR_LANEID ;  /* 0x00000000000b7919 */ /* 0x001e220000000000 */
[----:B------:R-:W-:Y:S04]  /*0290*/  LDS R6, [R8] ;  /* 0x0000000008067984 */ /* 0x000fe80000000800 */
[----:B------:R-:W-:Y:S04]  /*02a0*/  LDS R17, [R8+0x4] ;  /* 0x0000040008117984 */ /* 0x000fe80000000800 */
[----:B------:R-:W1:Y:S04]  /*02b0*/  LDS R10, [R8+0x8] ;  /* 0x00000800080a7984 */ /* 0x000e680000000800 */
[----:B------:R-:W-:Y:S04]  /*02c0*/  LDS R19, [R8+0xc] ;  /* 0x00000c0008137984 */ /* 0x000fe80000000800 */
[----:B------:R-:W2:Y:S01]  /*02d0*/  LDS R3, [R8+0x10] ;  /* 0x0000100008037984 */ /* 0x000ea20000000800 */
[----:B0-----:R-:W-:Y:S01]  /*02e0*/  ISETP.EQ.U32.AND P2, PT, R11, UR4, PT ;  /* 0x000000040b007c0c */ /* 0x001fe2000bf42070 */
[----:B------:R-:W-:-:S02]  /*02f0*/  ULEA UR4, UR8, UR5, 0x18 ;  /* 0x0000000508047291 */ /* 0x000fc4000f8ec0ff */
[----:B------:R-:W-:Y:S04]  /*0300*/  LDS R12, [R8+0x14] ;  /* 0x00001400080c7984 */ /* 0x000fe80000000800 */
[----:B------:R-:W0:Y:S01]  /*0310*/  LDS R9, [R8+0x18] ;  /* 0x0000180008097984 */ /* 0x000e220000000800 */
[----:B-1----:R-:W-:-:S04]  /*0320*/  IADD3 R6, PT, PT, R10, R17, R6 ;  /* 0x000000110a067210 */ /* 0x002fc80007ffe006 */
[----:B--2---:R-:W-:Y:S02]  /*0330*/  IADD3 R3, PT, PT, R3, R19, R6 ;  /* 0x0000001303037210 */ /* 0x004fe40007ffe006 */
[----:B------:R-:W1:Y:S02]  /*0340*/  @!P0 LDC.64 R6, c[0x0][0x390] ;  /* 0x0000e400ff068b82 */ /* 0x000e640000000a00 */
[----:B0-----:R-:W-:-:S04]  /*0350*/  IADD3 R3, PT, PT, R9, R12, R3 ;  /* 0x0000000c09037210 */ /* 0x001fc80007ffe003 */
[----:B------:R-:W-:Y:S01]  /*0360*/  CREDUX.MIN.S32 UR10, R3 ;  /* 0x00000000030a72cc */ /* 0x000fe20000008200 */
[----:B------:R0:W-:Y:S04]  /*0370*/  STG.E desc[UR6][R4.64], R3 ;  /* 0x0000000304007986 */ /* 0x0001e8000c101906 */
[----:B------:R0:W-:Y:S08]  /*0380*/  @!P1 STS [UR4], R3 ;  /* 0x00000003ff009988 */ /* 0x0001f00008000804 */
[----:B------:R-:W-:Y:S01]  /*0390*/  IMAD.U32 R0, RZ, RZ, UR10 ;  /* 0x0000000aff007e24 */ /* 0x000fe2000f8e00ff */
[----:B-1----:R0:W-:Y:S01]  /*03a0*/  @!P0 STG.E desc[UR6][R6.64], R3 ;  /* 0x0000000306008986 */ /* 0x0021e2000c101906 */
[----:B------:R-:W-:Y:S06]  /*03b0*/  BAR.SYNC.DEFER_BLOCKING 0x0 ;  /* 0x0000000000007b1d */ /* 0x000fec0000010000 */
[----:B------:R0:W-:Y:S02]  /*03c0*/  @P2 ATOMS.MIN.S32 RZ, [UR4], R0 ;  /* 0x00000000ffff298c */ /* 0x0001e40008800204 */
[----:B------:R-:W-:Y:S06]  /*03d0*/  BAR.SYNC.DEFER_BLOCKING 0x0 ;  /* 0x0000000000007b1d */ /* 0x000fec0000010000 */
[----:B------:R-:W-:Y:S05]  /*03e0*/  @P1 EXIT ;  /* 0x000000000000194d */ /* 0x000fea0003800000 */
[----:B0-----:R-:W0:Y:S01]  /*03f0*/  LDS R5, [UR4] ;  /* 0x00000004ff057984 */ /* 0x001e220008000800 */
[----:B------:R-:W0:Y:S03]  /*0400*/  LDC.64 R2, c[0x0][0x390] ;  /* 0x0000e400ff027b82 */ /* 0x000e260000000a00 */
[----:B0-----:R-:W-:Y:S01]  /*0410*/  REDG.E.MIN.S32.STRONG.GPU desc[UR6][R2.64], R5 ;  /* 0x000000050200798e */ /* 0x001fe2000c92e306 */
[----:B------:R-:W-:Y:S05]  /*0420*/  EXIT ;  /* 0x000000000000794d */ /* 0x000fea0003800000 */
.L_x_0:
[----:B------:R-:W-:-:S00]  /*0430*/  BRA `(.L_x_0) ;  /* 0xfffffffc00fc7947 */ /* 0x000fc0000383ffff */
[----:B------:R-:W-:-:S00]  /*0440*/  NOP ;  /* 0x0000000000007918 */ /* 0x000fc00000000000 */
        /* <DEDUP_REMOVED lines=11> */
.L_x_1:


//--------------------- .nv.shared._Z6sumMinPiS_S_ --------------------------
	.section	.nv.shared._Z6sumMinPiS_S_,"aw",@nobits
	.sectionflags	@""
	.align	4
.nv.shared._Z6sumMinPiS_S_:
	.zero		1068


//--------------------- .nv.shared.reserved.0     --------------------------
	.section	.nv.shared.reserved.0,"aw",@nobits
	.weak		__nv_reservedSMEM_offset_0_alias
	.size		__nv_reservedSMEM_offset_0_alias, 0, 64
	.other		__nv_reservedSMEM_offset_0_alias,@"STO_CUDA_RESERVED_SHARED STV_DEFAULT"
__nv_reservedSMEM_offset_0_alias:
	.zero		0
	.zero		64


//--------------------- .nv.constant0._Z6sumMinPiS_S_ --------------------------
	.section	.nv.constant0._Z6sumMinPiS_S_,"a",@progbits
	.sectionflags	@""
	.align	4
.nv.constant0._Z6sumMinPiS_S_:
	.zero		920


//--------------------- SYMBOLS --------------------------

	.type		.nv.reservedSmem.offset0,@object
	.size		.nv.reservedSmem.offset0,0x4
	.type		.nv.reservedSmem.cap,@object
	.size		.nv.reservedSmem.cap,0x4
